//
// Generated by NVIDIA NVVM Compiler
//
// Compiler Build ID: CL-36424714
// Cuda compilation tools, release 13.0, V13.0.88
// Based on NVVM 20.0.0
//

.version 9.0
.target sm_100
.address_size 64

	// .globl	axpy_f32

.visible .entry axpy_f32(
	.param .u64 .ptr .align 1 axpy_f32_param_0,
	.param .u64 .ptr .align 1 axpy_f32_param_1,
	.param .f32 axpy_f32_param_2,
	.param .u32 axpy_f32_param_3
)
{
	.reg .pred 	%p<2>;
	.reg .b32 	%r<6>;
	.reg .b32 	%f<5>;
	.reg .b64 	%rd<8>;

	ld.param.u64 	%rd1, [axpy_f32_param_0];
	ld.param.u64 	%rd2, [axpy_f32_param_1];
	ld.param.f32 	%f1, [axpy_f32_param_2];
	ld.param.u32 	%r2, [axpy_f32_param_3];
	mov.u32 	%r3, %ctaid.x;
	mov.u32 	%r4, %ntid.x;
	mov.u32 	%r5, %tid.x;
	mad.lo.s32 	%r1, %r3, %r4, %r5;
	setp.ge.s32 	%p1, %r1, %r2;
	@%p1 bra 	$L__BB0_2;
	cvta.to.global.u64 	%rd3, %rd1;
	cvta.to.global.u64 	%rd4, %rd2;
	mul.wide.s32 	%rd5, %r1, 4;
	add.s64 	%rd6, %rd3, %rd5;
	ld.global.nc.f32 	%f2, [%rd6];
	add.s64 	%rd7, %rd4, %rd5;
	ld.global.f32 	%f3, [%rd7];
	fma.rn.f32 	%f4, %f1, %f2, %f3;
	st.global.f32 	[%rd7], %f4;
$L__BB0_2:
	ret;

}
	// .globl	axpy_f64
.visible .entry axpy_f64(
	.param .u64 .ptr .align 1 axpy_f64_param_0,
	.param .u64 .ptr .align 1 axpy_f64_param_1,
	.param .f64 axpy_f64_param_2,
	.param .u32 axpy_f64_param_3
)
{
	.reg .pred 	%p<2>;
	.reg .b32 	%r<6>;
	.reg .b64 	%rd<8>;
	.reg .b64 	%fd<5>;

	ld.param.u64 	%rd1, [axpy_f64_param_0];
	ld.param.u64 	%rd2, [axpy_f64_param_1];
	ld.param.f64 	%fd1, [axpy_f64_param_2];
	ld.param.u32 	%r2, [axpy_f64_param_3];
	mov.u32 	%r3, %ctaid.x;
	mov.u32 	%r4, %ntid.x;
	mov.u32 	%r5, %tid.x;
	mad.lo.s32 	%r1, %r3, %r4, %r5;
	setp.ge.s32 	%p1, %r1, %r2;
	@%p1 bra 	$L__BB1_2;
	cvta.to.global.u64 	%rd3, %rd1;
	cvta.to.global.u64 	%rd4, %rd2;
	mul.wide.s32 	%rd5, %r1, 8;
	add.s64 	%rd6, %rd3, %rd5;
	ld.global.nc.f64 	%fd2, [%rd6];
	add.s64 	%rd7, %rd4, %rd5;
	ld.global.f64 	%fd3, [%rd7];
	fma.rn.f64 	%fd4, %fd1, %fd2, %fd3;
	st.global.f64 	[%rd7], %fd4;
$L__BB1_2:
	ret;

}


// ===== COMPILED SASS (sm_100) =====

	.target	sm_100

	.elftype	@"ET_EXEC"


//--------------------- .note.nv.tkinfo           --------------------------
	.section	.note.nv.tkinfo,"",@"SHT_NOTE"
	.sectionflags	@"SHF_NOTE_NV_TKINFO"
	.tkinfo
        /*0018*/ 	.word	0x00000002
        /*0030*/ 	.string	""
        /*0030*/ 	.string	"ptxas"
        /*0030*/ 	.string	"Cuda compilation tools, release 13.0, V13.0.88"
        /*0030*/ 	.string	"Build cuda_13.0.r13.0/compiler.36424714_0"
        /*0030*/ 	.string	"-arch sm_100 -m 64 "



//--------------------- .note.nv.cuinfo           --------------------------
	.section	.note.nv.cuinfo,"",@"SHT_NOTE"
	.sectionflags	@"SHF_NOTE_NV_CUINFO"
        /*0018*/ 	.short	0x0002
        /*001a*/ 	.short	0x0064
        /*001c*/ 	.short	0x0082
	.zero		2


//--------------------- .nv.info                  --------------------------
	.section	.nv.info,"",@"SHT_CUDA_INFO"
	.align	4


	//----- nvinfo : EIATTR_REGCOUNT
	.align		4
        /*0000*/ 	.byte	0x04, 0x2f
        /*0002*/ 	.short	(.L_1 - .L_0)
	.align		4
.L_0:
        /*0004*/ 	.word	index@(axpy_f32)
        /*0008*/ 	.word	0x0000000a


	//----- nvinfo : EIATTR_FRAME_SIZE
	.align		4
.L_1:
        /*000c*/ 	.byte	0x04, 0x11
        /*000e*/ 	.short	(.L_3 - .L_2)
	.align		4
.L_2:
        /*0010*/ 	.word	index@(axpy_f32)
        /*0014*/ 	.word	0x00000000


	//----- nvinfo : EIATTR_REGCOUNT
	.align		4
.L_3:
        /*0018*/ 	.byte	0x04, 0x2f
        /*001a*/ 	.short	(.L_5 - .L_4)
	.align		4
.L_4:
        /*001c*/ 	.word	index@(axpy_f64)
        /*0020*/ 	.word	0x0000000a


	//----- nvinfo : EIATTR_FRAME_SIZE
	.align		4
.L_5:
        /*0024*/ 	.byte	0x04, 0x11
        /*0026*/ 	.short	(.L_7 - .L_6)
	.align		4
.L_6:
        /*0028*/ 	.word	index@(axpy_f64)
        /*002c*/ 	.word	0x00000000


	//----- nvinfo : EIATTR_MIN_STACK_SIZE
	.align		4
.L_7:
        /*0030*/ 	.byte	0x04, 0x12
        /*0032*/ 	.short	(.L_9 - .L_8)
	.align		4
.L_8:
        /*0034*/ 	.word	index@(axpy_f64)
        /*0038*/ 	.word	0x00000000


	//----- nvinfo : EIATTR_MIN_STACK_SIZE
	.align		4
.L_9:
        /*003c*/ 	.byte	0x04, 0x12
        /*003e*/ 	.short	(.L_11 - .L_10)
	.align		4
.L_10:
        /*0040*/ 	.word	index@(axpy_f32)
        /*0044*/ 	.word	0x00000000
.L_11:


//--------------------- .nv.compat                --------------------------
	.section	.nv.compat,"",@"SHT_CUDA_COMPAT_INFO"
	.align	4
        /*0000*/ 	.byte	0x02, 0x09, 0x00, 0x00, 0x02, 0x02, 0x01, 0x00, 0x02, 0x05, 0x05, 0x00, 0x03, 0x07, 0x01, 0x01
        /*0010*/ 	.byte	0x02, 0x03, 0x00, 0x00, 0x02, 0x06, 0x01, 0x00, 0x04, 0x0b, 0x08, 0x00, 0x01, 0x00, 0x00, 0x00
        /*0020*/ 	.byte	0x00, 0x00, 0x00, 0x00


//--------------------- .nv.info.axpy_f64         --------------------------
	.section	.nv.info.axpy_f64,"",@"SHT_CUDA_INFO"
	.sectionflags	@""
	.align	4


	//----- nvinfo : EIATTR_CUDA_API_VERSION
	.align		4
        /*0000*/ 	.byte	0x04, 0x37
        /*0002*/ 	.short	(.L_13 - .L_12)
.L_12:
        /*0004*/ 	.word	0x00000082


	//----- nvinfo : EIATTR_KPARAM_INFO
	.align		4
.L_13:
        /*0008*/ 	.byte	0x04, 0x17
        /*000a*/ 	.short	(.L_15 - .L_14)
.L_14:
        /*000c*/ 	.word	0x00000000
        /*0010*/ 	.short	0x0003
        /*0012*/ 	.short	0x0018
        /*0014*/ 	.byte	0x00, 0xf0, 0x11, 0x00


	//----- nvinfo : EIATTR_KPARAM_INFO
	.align		4
.L_15:
        /*0018*/ 	.byte	0x04, 0x17
        /*001a*/ 	.short	(.L_17 - .L_16)
.L_16:
        /*001c*/ 	.word	0x00000000
        /*0020*/ 	.short	0x0002
        /*0022*/ 	.short	0x0010
        /*0024*/ 	.byte	0x00, 0xf0, 0x21, 0x00


	//----- nvinfo : EIATTR_KPARAM_INFO
	.align		4
.L_17:
        /*0028*/ 	.byte	0x04, 0x17
        /*002a*/ 	.short	(.L_19 - .L_18)
.L_18:
        /*002c*/ 	.word	0x00000000
        /*0030*/ 	.short	0x0001
        /*0032*/ 	.short	0x0008
        /*0034*/ 	.byte	0x00, 0xf5, 0x21, 0x00


	//----- nvinfo : EIATTR_KPARAM_INFO
	.align		4
.L_19:
        /*0038*/ 	.byte	0x04, 0x17
        /*003a*/ 	.short	(.L_21 - .L_20)
.L_20:
        /*003c*/ 	.word	0x00000000
        /*0040*/ 	.short	0x0000
        /*0042*/ 	.short	0x0000
        /*0044*/ 	.byte	0x00, 0xf5, 0x21, 0x00


	//----- nvinfo : EIATTR_SPARSE_MMA_MASK
	.align		4
.L_21:
        /*0048*/ 	.byte	0x03, 0x50
        /*004a*/ 	.short	0x0000


	//----- nvinfo : EIATTR_MAXREG_COUNT
	.align		4
        /*004c*/ 	.byte	0x03, 0x1b
        /*004e*/ 	.short	0x00ff


	//----- nvinfo : EIATTR_MERCURY_ISA_VERSION
	.align		4
        /*0050*/ 	.byte	0x03, 0x5f
        /*0052*/ 	.short	0x0101


	//----- nvinfo : EIATTR_VRC_CTA_INIT_COUNT
	.align		4
        /*0054*/ 	.byte	0x02, 0x4a
	.zero		1
	.zero		1


	//----- nvinfo : EIATTR_EXIT_INSTR_OFFSETS
	.align		4
        /*0058*/ 	.byte	0x04, 0x1c
        /*005a*/ 	.short	(.L_23 - .L_22)


	//   ....[0]....
.L_22:
        /*005c*/ 	.word	0x00000070


	//   ....[1]....
        /*0060*/ 	.word	0x00000120


	//----- nvinfo : EIATTR_CBANK_PARAM_SIZE
	.align		4
.L_23:
        /*0064*/ 	.byte	0x03, 0x19
        /*0066*/ 	.short	0x001c


	//----- nvinfo : EIATTR_PARAM_CBANK
	.align		4
        /*0068*/ 	.byte	0x04, 0x0a
        /*006a*/ 	.short	(.L_25 - .L_24)
	.align		4
.L_24:
        /*006c*/ 	.word	index@(.nv.constant0.axpy_f64)
        /*0070*/ 	.short	0x0380
        /*0072*/ 	.short	0x001c


	//----- nvinfo : EIATTR_SW_WAR
	.align		4
.L_25:
        /*0074*/ 	.byte	0x04, 0x36
        /*0076*/ 	.short	(.L_27 - .L_26)
.L_26:
        /*0078*/ 	.word	0x00000008
.L_27:


//--------------------- .nv.info.axpy_f32         --------------------------
	.section	.nv.info.axpy_f32,"",@"SHT_CUDA_INFO"
	.sectionflags	@""
	.align	4


	//----- nvinfo : EIATTR_CUDA_API_VERSION
	.align		4
        /*0000*/ 	.byte	0x04, 0x37
        /*0002*/ 	.short	(.L_29 - .L_28)
.L_28:
        /*0004*/ 	.word	0x00000082


	//----- nvinfo : EIATTR_KPARAM_INFO
	.align		4
.L_29:
        /*0008*/ 	.byte	0x04, 0x17
        /*000a*/ 	.short	(.L_31 - .L_30)
.L_30:
        /*000c*/ 	.word	0x00000000
        /*0010*/ 	.short	0x0003
        /*0012*/ 	.short	0x0014
        /*0014*/ 	.byte	0x00, 0xf0, 0x11, 0x00


	//----- nvinfo : EIATTR_KPARAM_INFO
	.align		4
.L_31:
        /*0018*/ 	.byte	0x04, 0x17
        /*001a*/ 	.short	(.L_33 - .L_32)
.L_32:
        /*001c*/ 	.word	0x00000000
        /*0020*/ 	.short	0x0002
        /*0022*/ 	.short	0x0010
        /*0024*/ 	.byte	0x00, 0xf0, 0x11, 0x00


	//----- nvinfo : EIATTR_KPARAM_INFO
	.align		4
.L_33:
        /*0028*/ 	.byte	0x04, 0x17
        /*002a*/ 	.short	(.L_35 - .L_34)
.L_34:
        /*002c*/ 	.word	0x00000000
        /*0030*/ 	.short	0x0001
        /*0032*/ 	.short	0x0008
        /*0034*/ 	.byte	0x00, 0xf5, 0x21, 0x00


	//----- nvinfo : EIATTR_KPARAM_INFO
	.align		4
.L_35:
        /*0038*/ 	.byte	0x04, 0x17
        /*003a*/ 	.short	(.L_37 - .L_36)
.L_36:
        /*003c*/ 	.word	0x00000000
        /*0040*/ 	.short	0x0000
        /*0042*/ 	.short	0x0000
        /*0044*/ 	.byte	0x00, 0xf5, 0x21, 0x00


	//----- nvinfo : EIATTR_SPARSE_MMA_MASK
	.align		4
.L_37:
        /*0048*/ 	.byte	0x03, 0x50
        /*004a*/ 	.short	0x0000


	//----- nvinfo : EIATTR_MAXREG_COUNT
	.align		4
        /*004c*/ 	.byte	0x03, 0x1b
        /*004e*/ 	.short	0x00ff


	//----- nvinfo : EIATTR_MERCURY_ISA_VERSION
	.align		4
        /*0050*/ 	.byte	0x03, 0x5f
        /*0052*/ 	.short	0x0101


	//----- nvinfo : EIATTR_VRC_CTA_INIT_COUNT
	.align		4
        /*0054*/ 	.byte	0x02, 0x4a
	.zero		1
	.zero		1


	//----- nvinfo : EIATTR_EXIT_INSTR_OFFSETS
	.align		4
        /*0058*/ 	.byte	0x04, 0x1c
        /*005a*/ 	.short	(.L_39 - .L_38)


	//   ....[0]....
.L_38:
        /*005c*/ 	.word	0x00000070


	//   ....[1]....
        /*0060*/ 	.word	0x00000120


	//----- nvinfo : EIATTR_CBANK_PARAM_SIZE
	.align		4
.L_39:
        /*0064*/ 	.byte	0x03, 0x19
        /*0066*/ 	.short	0x0018


	//----- nvinfo : EIATTR_PARAM_CBANK
	.align		4
        /*0068*/ 	.byte	0x04, 0x0a
        /*006a*/ 	.short	(.L_41 - .L_40)
	.align		4
.L_40:
        /*006c*/ 	.word	index@(.nv.constant0.axpy_f32)
        /*0070*/ 	.short	0x0380
        /*0072*/ 	.short	0x0018


	//----- nvinfo : EIATTR_SW_WAR
	.align		4
.L_41:
        /*0074*/ 	.byte	0x04, 0x36
        /*0076*/ 	.short	(.L_43 - .L_42)
.L_42:
        /*0078*/ 	.word	0x00000008
.L_43:


//--------------------- .nv.callgraph             --------------------------
	.section	.nv.callgraph,"",@"SHT_CUDA_CALLGRAPH"
	.align	4
	.sectionentsize	8
	.align		4
        /*0000*/ 	.word	0x00000000
	.align		4
        /*0004*/ 	.word	0xffffffff
	.align		4
        /*0008*/ 	.word	0x00000000
	.align		4
        /*000c*/ 	.word	0xfffffffe
	.align		4
        /*0010*/ 	.word	0x00000000
	.align		4
        /*0014*/ 	.word	0xfffffffd
	.align		4
        /*0018*/ 	.word	0x00000000
	.align		4
        /*001c*/ 	.word	0xfffffffc


//--------------------- .text.axpy_f64            --------------------------
	.section	.text.axpy_f64,"ax",@progbits
	.align	128
        .global         axpy_f64
        .type           axpy_f64,@function
        .size           axpy_f64,(.L_x_2 - axpy_f64)
        .other          axpy_f64,@"STO_CUDA_ENTRY STV_DEFAULT"
axpy_f64:
.text.axpy_f64:
[----:B------:R-:W-:Y:S01]  /*0000*/  LDC R1, c[0x0][0x37c] ;  /* 0x0000df00ff017b82 */ /* 0x000fe20000000800 */
[----:B------:R-:W0:Y:S07]  /*0010*/  S2R R0, SR_TID.X ;  /* 0x0000000000007919 */ /* 0x000e2e0000002100 */
[----:B------:R-:W0:Y:S01]  /*0020*/  S2UR UR4, SR_CTAID.X ;  /* 0x00000000000479c3 */ /* 0x000e220000002500 */
[----:B------:R-:W1:Y:S07]  /*0030*/  LDCU UR5, c[0x0][0x398] ;  /* 0x00007300ff0577ac */ /* 0x000e6e0008000800 */
[----:B------:R-:W0:Y:S02]  /*0040*/  LDC R7, c[0x0][0x360] ;  /* 0x0000d800ff077b82 */ /* 0x000e240000000800 */
[----:B0-----:R-:W-:-:S05]  /*0050*/  IMAD R7, R7, UR4, R0 ;  /* 0x0000000407077c24 */ /* 0x001fca000f8e0200 */
[----:B-1----:R-:W-:-:S13]  /*0060*/  ISETP.GE.AND P0, PT, R7, UR5, PT ;  /* 0x0000000507007c0c */ /* 0x002fda000bf06270 */
[----:B------:R-:W-:Y:S05]  /*0070*/  @P0 EXIT ;  /* 0x000000000000094d */ /* 0x000fea0003800000 */
[----:B------:R-:W0:Y:S01]  /*0080*/  LDC.64 R2, c[0x0][0x380] ;  /* 0x0000e000ff027b82 */ /* 0x000e220000000a00 */
[----:B------:R-:W1:Y:S01]  /*0090*/  LDCU.64 UR4, c[0x0][0x358] ;  /* 0x00006b00ff0477ac */ /* 0x000e620008000a00 */
[----:B------:R-:W2:Y:S06]  /*00a0*/  LDCU.64 UR6, c[0x0][0x390] ;  /* 0x00007200ff0677ac */ /* 0x000eac0008000a00 */
[----:B------:R-:W3:Y:S01]  /*00b0*/  LDC.64 R4, c[0x0][0x388] ;  /* 0x0000e200ff047b82 */ /* 0x000ee20000000a00 */
[----:B0-----:R-:W-:-:S06]  /*00c0*/  IMAD.WIDE R2, R7, 0x8, R2 ;  /* 0x0000000807027825 */ /* 0x001fcc00078e0202 */
[----:B-1----:R-:W2:Y:S01]  /*00d0*/  LDG.E.64.CONSTANT R2, desc[UR4][R2.64] ;  /* 0x0000000402027981 */ /* 0x002ea2000c1e9b00 */
[----:B---3--:R-:W-:-:S05]  /*00e0*/  IMAD.WIDE R4, R7, 0x8, R4 ;  /* 0x0000000807047825 */ /* 0x008fca00078e0204 */
[----:B------:R-:W2:Y:S02]  /*00f0*/  LDG.E.64 R6, desc[UR4][R4.64] ;  /* 0x0000000404067981 */ /* 0x000ea4000c1e1b00 */
[----:B--2---:R-:W-:-:S07]  /*0100*/  DFMA R6, R2, UR6, R6 ;  /* 0x0000000602067c2b */ /* 0x004fce0008000006 */
[----:B------:R-:W-:Y:S01]  /*0110*/  STG.E.64 desc[UR4][R4.64], R6 ;  /* 0x0000000604007986 */ /* 0x000fe2000c101b04 */
[----:B------:R-:W-:Y:S05]  /*0120*/  EXIT ;  /* 0x000000000000794d */ /* 0x000fea0003800000 */
.L_x_0:
[----:B------:R-:W-:-:S00]  /*0130*/  BRA `(.L_x_0) ;  /* 0xfffffffc00fc7947 */ /* 0x000fc0000383ffff */
[----:B------:R-:W-:-:S00]  /*0140*/  NOP ;  /* 0x0000000000007918 */ /* 0x000fc00000000000 */
        /* <DEDUP_REMOVED lines=11> */
.L_x_2:


//--------------------- .text.axpy_f32            --------------------------
	.section	.text.axpy_f32,"ax",@progbits
	.align	128
        .global         axpy_f32
        .type           axpy_f32,@function
        .size           axpy_f32,(.L_x_3 - axpy_f32)
        .other          axpy_f32,@"STO_CUDA_ENTRY STV_DEFAULT"
axpy_f32:
.text.axpy_f32:
        /* <DEDUP_REMOVED lines=10> */
[----:B------:R-:W2:Y:S06]  /*00a0*/  LDCU UR6, c[0x0][0x390] ;  /* 0x00007200ff0677ac */ /* 0x000eac0008000800 */
[----:B------:R-:W3:Y:S01]  /*00b0*/  LDC.64 R4, c[0x0][0x388] ;  /* 0x0000e200ff047b82 */ /* 0x000ee20000000a00 */
[----:B0-----:R-:W-:-:S06]  /*00c0*/  IMAD.WIDE R2, R7, 0x4, R2 ;  /* 0x0000000407027825 */ /* 0x001fcc00078e0202 */
[----:B-1----:R-:W2:Y:S01]  /*00d0*/  LDG.E.CONSTANT R2, desc[UR4][R2.64] ;  /* 0x0000000402027981 */ /* 0x002ea2000c1e9900 */
[----:B---3--:R-:W-:-:S05]  /*00e0*/  IMAD.WIDE R4, R7, 0x4, R4 ;  /* 0x0000000407047825 */ /* 0x008fca00078e0204 */
[----:B------:R-:W2:Y:S02]  /*00f0*/  LDG.E R7, desc[UR4][R4.64] ;  /* 0x0000000404077981 */ /* 0x000ea4000c1e1900 */
[----:B--2---:R-:W-:-:S05]  /*0100*/  FFMA R7, R2, UR6, R7 ;  /* 0x0000000602077c23 */ /* 0x004fca0008000007 */
[----:B------:R-:W-:Y:S01]  /*0110*/  STG.E desc[UR4][R4.64], R7 ;  /* 0x0000000704007986 */ /* 0x000fe2000c101904 */
[----:B------:R-:W-:Y:S05]  /*0120*/  EXIT ;  /* 0x000000000000794d */ /* 0x000fea0003800000 */
.L_x_1:
        /* <DEDUP_REMOVED lines=13> */
.L_x_3:


//--------------------- .nv.shared.reserved.0     --------------------------
	.section	.nv.shared.reserved.0,"aw",@nobits
	.weak		__nv_reservedSMEM_offset_0_alias
	.size		__nv_reservedSMEM_offset_0_alias, 0, 64
	.other		__nv_reservedSMEM_offset_0_alias,@"STO_CUDA_RESERVED_SHARED STV_DEFAULT"
__nv_reservedSMEM_offset_0_alias:
	.zero		0
	.zero		64


//--------------------- .nv.constant0.axpy_f64    --------------------------
	.section	.nv.constant0.axpy_f64,"a",@progbits
	.sectionflags	@""
	.align	4
.nv.constant0.axpy_f64:
	.zero		924


//--------------------- .nv.constant0.axpy_f32    --------------------------
	.section	.nv.constant0.axpy_f32,"a",@progbits
	.sectionflags	@""
	.align	4
.nv.constant0.axpy_f32:
	.zero		920


//--------------------- SYMBOLS --------------------------

	.type		.nv.reservedSmem.offset0,@object
	.size		.nv.reservedSmem.offset0,0x4
